//
// Generated by NVIDIA NVVM Compiler
//
// Compiler Build ID: CL-36424714
// Cuda compilation tools, release 13.0, V13.0.88
// Based on NVVM 20.0.0
//

.version 9.0
.target sm_100
.address_size 64

	// .globl	_Z13PictureKernelPhii

.visible .entry _Z13PictureKernelPhii(
	.param .u64 .ptr .align 1 _Z13PictureKernelPhii_param_0,
	.param .u32 _Z13PictureKernelPhii_param_1,
	.param .u32 _Z13PictureKernelPhii_param_2
)
{
	.reg .pred 	%p<4>;
	.reg .b16 	%rs<4>;
	.reg .b32 	%r<16>;
	.reg .b32 	%f<19>;
	.reg .b64 	%rd<5>;

	ld.param.u64 	%rd1, [_Z13PictureKernelPhii_param_0];
	ld.param.u32 	%r4, [_Z13PictureKernelPhii_param_1];
	ld.param.u32 	%r3, [_Z13PictureKernelPhii_param_2];
	mov.u32 	%r5, %ctaid.y;
	mov.u32 	%r6, %ntid.y;
	mov.u32 	%r7, %tid.y;
	mad.lo.s32 	%r1, %r5, %r6, %r7;
	mov.u32 	%r8, %ctaid.x;
	mov.u32 	%r9, %ntid.x;
	mov.u32 	%r10, %tid.x;
	mad.lo.s32 	%r2, %r8, %r9, %r10;
	setp.ge.s32 	%p1, %r1, %r4;
	setp.ge.s32 	%p2, %r2, %r3;
	or.pred  	%p3, %p1, %p2;
	@%p3 bra 	$L__BB0_2;
	cvta.to.global.u64 	%rd2, %rd1;
	mad.lo.s32 	%r11, %r3, %r1, %r2;
	mul.lo.s32 	%r12, %r11, 3;
	cvt.s64.s32 	%rd3, %r12;
	add.s64 	%rd4, %rd2, %rd3;
	ld.global.u8 	%rs1, [%rd4];
	cvt.rn.f32.u16 	%f1, %rs1;
	div.rn.f32 	%f2, %f1, 0f437F0000;
	ld.global.u8 	%rs2, [%rd4+1];
	cvt.rn.f32.u16 	%f3, %rs2;
	div.rn.f32 	%f4, %f3, 0f437F0000;
	ld.global.u8 	%rs3, [%rd4+2];
	cvt.rn.f32.u16 	%f5, %rs3;
	div.rn.f32 	%f6, %f5, 0f437F0000;
	add.f32 	%f7, %f2, %f2;
	max.f32 	%f8, %f7, 0f00000000;
	min.f32 	%f9, %f8, 0f3F800000;
	add.f32 	%f10, %f4, %f4;
	max.f32 	%f11, %f10, 0f00000000;
	min.f32 	%f12, %f11, 0f3F800000;
	add.f32 	%f13, %f6, %f6;
	max.f32 	%f14, %f13, 0f00000000;
	min.f32 	%f15, %f14, 0f3F800000;
	mul.f32 	%f16, %f9, 0f437F0000;
	cvt.rzi.u32.f32 	%r13, %f16;
	st.global.u8 	[%rd4], %r13;
	mul.f32 	%f17, %f12, 0f437F0000;
	cvt.rzi.u32.f32 	%r14, %f17;
	st.global.u8 	[%rd4+1], %r14;
	mul.f32 	%f18, %f15, 0f437F0000;
	cvt.rzi.u32.f32 	%r15, %f18;
	st.global.u8 	[%rd4+2], %r15;
$L__BB0_2:
	ret;

}


// ===== COMPILED SASS (sm_100) =====

	.target	sm_100

	.elftype	@"ET_EXEC"


//--------------------- .note.nv.tkinfo           --------------------------
	.section	.note.nv.tkinfo,"",@"SHT_NOTE"
	.sectionflags	@"SHF_NOTE_NV_TKINFO"
	.tkinfo
        /*0018*/ 	.word	0x00000002
        /*0030*/ 	.string	""
        /*0030*/ 	.string	"ptxas"
        /*0030*/ 	.string	"Cuda compilation tools, release 13.0, V13.0.88"
        /*0030*/ 	.string	"Build cuda_13.0.r13.0/compiler.36424714_0"
        /*0030*/ 	.string	"-arch sm_100 -m 64 "



//--------------------- .note.nv.cuinfo           --------------------------
	.section	.note.nv.cuinfo,"",@"SHT_NOTE"
	.sectionflags	@"SHF_NOTE_NV_CUINFO"
        /*0018*/ 	.short	0x0002
        /*001a*/ 	.short	0x0064
        /*001c*/ 	.short	0x0082
	.zero		2


//--------------------- .nv.info                  --------------------------
	.section	.nv.info,"",@"SHT_CUDA_INFO"
	.align	4


	//----- nvinfo : EIATTR_REGCOUNT
	.align		4
        /*0000*/ 	.byte	0x04, 0x2f
        /*0002*/ 	.short	(.L_1 - .L_0)
	.align		4
.L_0:
        /*0004*/ 	.word	index@(_Z13PictureKernelPhii)
        /*0008*/ 	.word	0x00000013


	//----- nvinfo : EIATTR_FRAME_SIZE
	.align		4
.L_1:
        /*000c*/ 	.byte	0x04, 0x11
        /*000e*/ 	.short	(.L_3 - .L_2)
	.align		4
.L_2:
        /*0010*/ 	.word	index@($__internal_0_$__cuda_sm3x_div_rn_noftz_f32_slowpath)
        /*0014*/ 	.word	0x00000000


	//----- nvinfo : EIATTR_FRAME_SIZE
	.align		4
.L_3:
        /*0018*/ 	.byte	0x04, 0x11
        /*001a*/ 	.short	(.L_5 - .L_4)
	.align		4
.L_4:
        /*001c*/ 	.word	index@(_Z13PictureKernelPhii)
        /*0020*/ 	.word	0x00000000


	//----- nvinfo : EIATTR_MIN_STACK_SIZE
	.align		4
.L_5:
        /*0024*/ 	.byte	0x04, 0x12
        /*0026*/ 	.short	(.L_7 - .L_6)
	.align		4
.L_6:
        /*0028*/ 	.word	index@(_Z13PictureKernelPhii)
        /*002c*/ 	.word	0x00000000
.L_7:


//--------------------- .nv.compat                --------------------------
	.section	.nv.compat,"",@"SHT_CUDA_COMPAT_INFO"
	.align	4
        /*0000*/ 	.byte	0x02, 0x09, 0x00, 0x00, 0x02, 0x02, 0x01, 0x00, 0x02, 0x05, 0x05, 0x00, 0x03, 0x07, 0x01, 0x01
        /*0010*/ 	.byte	0x02, 0x03, 0x00, 0x00, 0x02, 0x06, 0x01, 0x00, 0x04, 0x0b, 0x08, 0x00, 0x01, 0x00, 0x00, 0x00
        /*0020*/ 	.byte	0x00, 0x00, 0x00, 0x00


//--------------------- .nv.info._Z13PictureKernelPhii --------------------------
	.section	.nv.info._Z13PictureKernelPhii,"",@"SHT_CUDA_INFO"
	.sectionflags	@""
	.align	4


	//----- nvinfo : EIATTR_CUDA_API_VERSION
	.align		4
        /*0000*/ 	.byte	0x04, 0x37
        /*0002*/ 	.short	(.L_9 - .L_8)
.L_8:
        /*0004*/ 	.word	0x00000082


	//----- nvinfo : EIATTR_KPARAM_INFO
	.align		4
.L_9:
        /*0008*/ 	.byte	0x04, 0x17
        /*000a*/ 	.short	(.L_11 - .L_10)
.L_10:
        /*000c*/ 	.word	0x00000000
        /*0010*/ 	.short	0x0002
        /*0012*/ 	.short	0x000c
        /*0014*/ 	.byte	0x00, 0xf0, 0x11, 0x00


	//----- nvinfo : EIATTR_KPARAM_INFO
	.align		4
.L_11:
        /*0018*/ 	.byte	0x04, 0x17
        /*001a*/ 	.short	(.L_13 - .L_12)
.L_12:
        /*001c*/ 	.word	0x00000000
        /*0020*/ 	.short	0x0001
        /*0022*/ 	.short	0x0008
        /*0024*/ 	.byte	0x00, 0xf0, 0x11, 0x00


	//----- nvinfo : EIATTR_KPARAM_INFO
	.align		4
.L_13:
        /*0028*/ 	.byte	0x04, 0x17
        /*002a*/ 	.short	(.L_15 - .L_14)
.L_14:
        /*002c*/ 	.word	0x00000000
        /*0030*/ 	.short	0x0000
        /*0032*/ 	.short	0x0000
        /*0034*/ 	.byte	0x00, 0xf5, 0x21, 0x00


	//----- nvinfo : EIATTR_SPARSE_MMA_MASK
	.align		4
.L_15:
        /*0038*/ 	.byte	0x03, 0x50
        /*003a*/ 	.short	0x0000


	//----- nvinfo : EIATTR_MAXREG_COUNT
	.align		4
        /*003c*/ 	.byte	0x03, 0x1b
        /*003e*/ 	.short	0x00ff


	//----- nvinfo : EIATTR_MERCURY_ISA_VERSION
	.align		4
        /*0040*/ 	.byte	0x03, 0x5f
        /*0042*/ 	.short	0x0101


	//----- nvinfo : EIATTR_VRC_CTA_INIT_COUNT
	.align		4
        /*0044*/ 	.byte	0x02, 0x4a
	.zero		1
	.zero		1


	//----- nvinfo : EIATTR_EXIT_INSTR_OFFSETS
	.align		4
        /*0048*/ 	.byte	0x04, 0x1c
        /*004a*/ 	.short	(.L_17 - .L_16)


	//   ....[0]....
.L_16:
        /*004c*/ 	.word	0x000000c0


	//   ....[1]....
        /*0050*/ 	.word	0x000004d0


	//----- nvinfo : EIATTR_CRS_STACK_SIZE
	.align		4
.L_17:
        /*0054*/ 	.byte	0x04, 0x1e
        /*0056*/ 	.short	(.L_19 - .L_18)
.L_18:
        /*0058*/ 	.word	0x00000000


	//----- nvinfo : EIATTR_CBANK_PARAM_SIZE
	.align		4
.L_19:
        /*005c*/ 	.byte	0x03, 0x19
        /*005e*/ 	.short	0x0010


	//----- nvinfo : EIATTR_PARAM_CBANK
	.align		4
        /*0060*/ 	.byte	0x04, 0x0a
        /*0062*/ 	.short	(.L_21 - .L_20)
	.align		4
.L_20:
        /*0064*/ 	.word	index@(.nv.constant0._Z13PictureKernelPhii)
        /*0068*/ 	.short	0x0380
        /*006a*/ 	.short	0x0010


	//----- nvinfo : EIATTR_SW_WAR
	.align		4
.L_21:
        /*006c*/ 	.byte	0x04, 0x36
        /*006e*/ 	.short	(.L_23 - .L_22)
.L_22:
        /*0070*/ 	.word	0x00000008
.L_23:


//--------------------- .nv.callgraph             --------------------------
	.section	.nv.callgraph,"",@"SHT_CUDA_CALLGRAPH"
	.align	4
	.sectionentsize	8
	.align		4
        /*0000*/ 	.word	0x00000000
	.align		4
        /*0004*/ 	.word	0xffffffff
	.align		4
        /*0008*/ 	.word	0x00000000
	.align		4
        /*000c*/ 	.word	0xfffffffe
	.align		4
        /*0010*/ 	.word	0x00000000
	.align		4
        /*0014*/ 	.word	0xfffffffd
	.align		4
        /*0018*/ 	.word	0x00000000
	.align		4
        /*001c*/ 	.word	0xfffffffc


//--------------------- .text._Z13PictureKernelPhii --------------------------
	.section	.text._Z13PictureKernelPhii,"ax",@progbits
	.align	128
        .global         _Z13PictureKernelPhii
        .type           _Z13PictureKernelPhii,@function
        .size           _Z13PictureKernelPhii,(.L_x_18 - _Z13PictureKernelPhii)
        .other          _Z13PictureKernelPhii,@"STO_CUDA_ENTRY STV_DEFAULT"
_Z13PictureKernelPhii:
.text._Z13PictureKernelPhii:
[----:B------:R-:W-:Y:S01]  /*0000*/  LDC R1, c[0x0][0x37c] ;  /* 0x0000df00ff017b82 */ /* 0x000fe20000000800 */
[----:B------:R-:W0:Y:S07]  /*0010*/  S2R R2, SR_TID.X ;  /* 0x0000000000027919 */ /* 0x000e2e0000002100 */
[----:B------:R-:W1:Y:S01]  /*0020*/  LDC R0, c[0x0][0x364] ;  /* 0x0000d900ff007b82 */ /* 0x000e620000000800 */
[----:B------:R-:W2:Y:S01]  /*0030*/  LDCU.64 UR6, c[0x0][0x388] ;  /* 0x00007100ff0677ac */ /* 0x000ea20008000a00 */
[----:B------:R-:W1:Y:S06]  /*0040*/  S2R R5, SR_TID.Y ;  /* 0x0000000000057919 */ /* 0x000e6c0000002200 */
[----:B------:R-:W0:Y:S08]  /*0050*/  S2UR UR5, SR_CTAID.X ;  /* 0x00000000000579c3 */ /* 0x000e300000002500 */
[----:B------:R-:W0:Y:S08]  /*0060*/  LDC R3, c[0x0][0x360] ;  /* 0x0000d800ff037b82 */ /* 0x000e300000000800 */
[----:B------:R-:W1:Y:S01]  /*0070*/  S2UR UR4, SR_CTAID.Y ;  /* 0x00000000000479c3 */ /* 0x000e620000002600 */
[----:B0-----:R-:W-:-:S05]  /*0080*/  IMAD R3, R3, UR5, R2 ;  /* 0x0000000503037c24 */ /* 0x001fca000f8e0202 */
[----:B--2---:R-:W-:Y:S01]  /*0090*/  ISETP.GE.AND P0, PT, R3, UR7, PT ;  /* 0x0000000703007c0c */ /* 0x004fe2000bf06270 */
[----:B-1----:R-:W-:-:S05]  /*00a0*/  IMAD R0, R0, UR4, R5 ;  /* 0x0000000400007c24 */ /* 0x002fca000f8e0205 */
[----:B------:R-:W-:-:S13]  /*00b0*/  ISETP.GE.OR P0, PT, R0, UR6, P0 ;  /* 0x0000000600007c0c */ /* 0x000fda0008706670 */
[----:B------:R-:W-:Y:S05]  /*00c0*/  @P0 EXIT ;  /* 0x000000000000094d */ /* 0x000fea0003800000 */
[----:B------:R-:W0:Y:S01]  /*00d0*/  LDCU.64 UR8, c[0x0][0x380] ;  /* 0x00007000ff0877ac */ /* 0x000e220008000a00 */
[----:B------:R-:W-:Y:S01]  /*00e0*/  IMAD R0, R0, UR7, R3 ;  /* 0x0000000700007c24 */ /* 0x000fe2000f8e0203 */
[----:B------:R-:W1:Y:S03]  /*00f0*/  LDCU.64 UR4, c[0x0][0x358] ;  /* 0x00006b00ff0477ac */ /* 0x000e660008000a00 */
[----:B------:R-:W-:-:S05]  /*0100*/  IMAD R0, R0, 0x3, RZ ;  /* 0x0000000300007824 */ /* 0x000fca00078e02ff */
[----:B0-----:R-:W-:-:S04]  /*0110*/  IADD3 R4, P0, PT, R0, UR8, RZ ;  /* 0x0000000800047c10 */ /* 0x001fc8000ff1e0ff */
[----:B------:R-:W-:-:S05]  /*0120*/  LEA.HI.X.SX32 R5, R0, UR9, 0x1, P0 ;  /* 0x0000000900057c11 */ /* 0x000fca00080f0eff */
[----:B-1----:R-:W2:Y:S01]  /*0130*/  LDG.E.U8 R0, desc[UR4][R4.64] ;  /* 0x0000000404007981 */ /* 0x002ea2000c1e1100 */
[----:B------:R-:W-:Y:S01]  /*0140*/  IMAD.MOV.U32 R6, RZ, RZ, 0x3b808081 ;  /* 0x3b808081ff067424 */ /* 0x000fe200078e00ff */
[----:B------:R-:W-:Y:S01]  /*0150*/  BSSY.RECONVERGENT B0, `(.L_x_0) ;  /* 0x000000e000007945 */ /* 0x000fe20003800200 */
[----:B------:R-:W-:-:S04]  /*0160*/  IMAD.MOV.U32 R2, RZ, RZ, 0x437f0000 ;  /* 0x437f0000ff027424 */ /* 0x000fc800078e00ff */
[----:B------:R-:W-:-:S04]  /*0170*/  FFMA R3, R6, -R2, 1 ;  /* 0x3f80000006037423 */ /* 0x000fc80000000802 */
[----:B------:R-:W-:Y:S01]  /*0180*/  FFMA R3, R3, R6, 0.0039215688593685626984 ;  /* 0x3b80808103037423 */ /* 0x000fe20000000006 */
[----:B--2---:R-:W-:-:S04]  /*0190*/  I2FP.F32.U32 R0, R0 ;  /* 0x0000000000007245 */ /* 0x004fc80000201000 */
[----:B------:R-:W0:Y:S01]  /*01a0*/  FCHK P0, R0, 255 ;  /* 0x437f000000007902 */ /* 0x000e220000000000 */
[----:B------:R-:W-:-:S04]  /*01b0*/  FFMA R6, R0, R3, RZ ;  /* 0x0000000300067223 */ /* 0x000fc800000000ff */
[----:B------:R-:W-:-:S04]  /*01c0*/  FFMA R7, R6, -255, R0 ;  /* 0xc37f000006077823 */ /* 0x000fc80000000000 */
[----:B------:R-:W-:Y:S01]  /*01d0*/  FFMA R6, R3, R7, R6 ;  /* 0x0000000703067223 */ /* 0x000fe20000000006 */
[----:B0-----:R-:W-:Y:S06]  /*01e0*/  @!P0 BRA `(.L_x_1) ;  /* 0x0000000000108947 */ /* 0x001fec0003800000 */
[----:B------:R-:W-:Y:S01]  /*01f0*/  IMAD.MOV.U32 R3, RZ, RZ, R0 ;  /* 0x000000ffff037224 */ /* 0x000fe200078e0000 */
[----:B------:R-:W-:-:S07]  /*0200*/  MOV R8, 0x220 ;  /* 0x0000022000087802 */ /* 0x000fce0000000f00 */
[----:B------:R-:W-:Y:S05]  /*0210*/  CALL.REL.NOINC `($__internal_0_$__cuda_sm3x_div_rn_noftz_f32_slowpath) ;  /* 0x0000000000b07944 */ /* 0x000fea0003c00000 */
[----:B------:R-:W-:-:S07]  /*0220*/  IMAD.MOV.U32 R6, RZ, RZ, R0 ;  /* 0x000000ffff067224 */ /* 0x000fce00078e0000 */
.L_x_1:
[----:B------:R-:W-:Y:S05]  /*0230*/  BSYNC.RECONVERGENT B0 ;  /* 0x0000000000007941 */ /* 0x000fea0003800200 */
.L_x_0:
[----:B------:R-:W2:Y:S01]  /*0240*/  LDG.E.U8 R0, desc[UR4][R4.64+0x1] ;  /* 0x0000010404007981 */ /* 0x000ea2000c1e1100 */
[----:B------:R-:W-:Y:S01]  /*0250*/  IMAD.MOV.U32 R7, RZ, RZ, 0x3b808081 ;  /* 0x3b808081ff077424 */ /* 0x000fe200078e00ff */
[----:B------:R-:W-:Y:S03]  /*0260*/  BSSY.RECONVERGENT B0, `(.L_x_2) ;  /* 0x000000c000007945 */ /* 0x000fe60003800200 */
[----:B------:R-:W-:Y:S01]  /*0270*/  FFMA R8, R7, -R2, 1 ;  /* 0x3f80000007087423 */ /* 0x000fe20000000802 */
[----:B--2---:R-:W-:-:S03]  /*0280*/  I2FP.F32.U32 R3, R0 ;  /* 0x0000000000037245 */ /* 0x004fc60000201000 */
[----:B------:R-:W-:Y:S01]  /*0290*/  FFMA R0, R8, R7, 0.0039215688593685626984 ;  /* 0x3b80808108007423 */ /* 0x000fe20000000007 */
[----:B------:R-:W0:Y:S03]  /*02a0*/  FCHK P0, R3, 255 ;  /* 0x437f000003007902 */ /* 0x000e260000000000 */
[----:B------:R-:W-:-:S04]  /*02b0*/  FFMA R8, R0, R3, RZ ;  /* 0x0000000300087223 */ /* 0x000fc800000000ff */
[----:B------:R-:W-:-:S04]  /*02c0*/  FFMA R7, R8, -255, R3 ;  /* 0xc37f000008077823 */ /* 0x000fc80000000003 */
[----:B------:R-:W-:Y:S01]  /*02d0*/  FFMA R7, R0, R7, R8 ;  /* 0x0000000700077223 */ /* 0x000fe20000000008 */
[----:B0-----:R-:W-:Y:S06]  /*02e0*/  @!P0 BRA `(.L_x_3) ;  /* 0x00000000000c8947 */ /* 0x001fec0003800000 */
[----:B------:R-:W-:-:S07]  /*02f0*/  MOV R8, 0x310 ;  /* 0x0000031000087802 */ /* 0x000fce0000000f00 */
[----:B------:R-:W-:Y:S05]  /*0300*/  CALL.REL.NOINC `($__internal_0_$__cuda_sm3x_div_rn_noftz_f32_slowpath) ;  /* 0x0000000000747944 */ /* 0x000fea0003c00000 */
[----:B------:R-:W-:-:S07]  /*0310*/  MOV R7, R0 ;  /* 0x0000000000077202 */ /* 0x000fce0000000f00 */
.L_x_3:
[----:B------:R-:W-:Y:S05]  /*0320*/  BSYNC.RECONVERGENT B0 ;  /* 0x0000000000007941 */ /* 0x000fea0003800200 */
.L_x_2:
        /* <DEDUP_REMOVED lines=13> */
.L_x_5:
[----:B------:R-:W-:Y:S05]  /*0400*/  BSYNC.RECONVERGENT B0 ;  /* 0x0000000000007941 */ /* 0x000fea0003800200 */
.L_x_4:
[----:B------:R-:W-:Y:S01]  /*0410*/  FADD.SAT R7, R7, R7 ;  /* 0x0000000707077221 */ /* 0x000fe20000002000 */
[----:B------:R-:W-:Y:S01]  /*0420*/  FADD.SAT R6, R6, R6 ;  /* 0x0000000606067221 */ /* 0x000fe20000002000 */
[----:B------:R-:W-:Y:S02]  /*0430*/  FADD.SAT R0, R0, R0 ;  /* 0x0000000000007221 */ /* 0x000fe40000002000 */
[----:B------:R-:W-:Y:S01]  /*0440*/  FMUL R7, R7, 255 ;  /* 0x437f000007077820 */ /* 0x000fe20000400000 */
[----:B------:R-:W-:Y:S01]  /*0450*/  FMUL R6, R6, 255 ;  /* 0x437f000006067820 */ /* 0x000fe20000400000 */
[----:B------:R-:W-:-:S03]  /*0460*/  FMUL R0, R0, 255 ;  /* 0x437f000000007820 */ /* 0x000fc60000400000 */
[----:B------:R-:W0:Y:S08]  /*0470*/  F2I.U32.TRUNC.NTZ R3, R6 ;  /* 0x0000000600037305 */ /* 0x000e30000020f000 */
[----:B------:R-:W1:Y:S01]  /*0480*/  F2I.U32.TRUNC.NTZ R7, R7 ;  /* 0x0000000700077305 */ /* 0x000e62000020f000 */
[----:B0-----:R-:W-:Y:S07]  /*0490*/  STG.E.U8 desc[UR4][R4.64], R3 ;  /* 0x0000000304007986 */ /* 0x001fee000c101104 */
[----:B------:R-:W0:Y:S01]  /*04a0*/  F2I.U32.TRUNC.NTZ R9, R0 ;  /* 0x0000000000097305 */ /* 0x000e22000020f000 */
[----:B-1----:R-:W-:Y:S04]  /*04b0*/  STG.E.U8 desc[UR4][R4.64+0x1], R7 ;  /* 0x0000010704007986 */ /* 0x002fe8000c101104 */
[----:B0-----:R-:W-:Y:S01]  /*04c0*/  STG.E.U8 desc[UR4][R4.64+0x2], R9 ;  /* 0x0000020904007986 */ /* 0x001fe2000c101104 */
[----:B------:R-:W-:Y:S05]  /*04d0*/  EXIT ;  /* 0x000000000000794d */ /* 0x000fea0003800000 */
        .weak           $__internal_0_$__cuda_sm3x_div_rn_noftz_f32_slowpath
        .type           $__internal_0_$__cuda_sm3x_div_rn_noftz_f32_slowpath,@function
        .size           $__internal_0_$__cuda_sm3x_div_rn_noftz_f32_slowpath,(.L_x_18 - $__internal_0_$__cuda_sm3x_div_rn_noftz_f32_slowpath)
$__internal_0_$__cuda_sm3x_div_rn_noftz_f32_slowpath:
[----:B------:R-:W-:Y:S01]  /*04e0*/  SHF.R.U32.HI R9, RZ, 0x17, R2 ;  /* 0x00000017ff097819 */ /* 0x000fe20000011602 */
[----:B------:R-:W-:Y:S01]  /*04f0*/  BSSY.RECONVERGENT B1, `(.L_x_6) ;  /* 0x0000064000017945 */ /* 0x000fe20003800200 */
[----:B------:R-:W-:Y:S01]  /*0500*/  SHF.R.U32.HI R0, RZ, 0x17, R3 ;  /* 0x00000017ff007819 */ /* 0x000fe20000011603 */
[----:B------:R-:W-:Y:S01]  /*0510*/  IMAD.MOV.U32 R12, RZ, RZ, 0x437f0000 ;  /* 0x437f0000ff0c7424 */ /* 0x000fe200078e00ff */
[----:B------:R-:W-:Y:S02]  /*0520*/  LOP3.LUT R10, R9, 0xff, RZ, 0xc0, !PT ;  /* 0x000000ff090a7812 */ /* 0x000fe400078ec0ff */
[----:B------:R-:W-:-:S03]  /*0530*/  LOP3.LUT R14, R0, 0xff, RZ, 0xc0, !PT ;  /* 0x000000ff000e7812 */ /* 0x000fc600078ec0ff */
[----:B------:R-:W-:Y:S02]  /*0540*/  VIADD R11, R10, 0xffffffff ;  /* 0xffffffff0a0b7836 */ /* 0x000fe40000000000 */
[----:B------:R-:W-:-:S03]  /*0550*/  VIADD R13, R14, 0xffffffff ;  /* 0xffffffff0e0d7836 */ /* 0x000fc60000000000 */
[----:B------:R-:W-:-:S04]  /*0560*/  ISETP.GT.U32.AND P0, PT, R11, 0xfd, PT ;  /* 0x000000fd0b00780c */ /* 0x000fc80003f04070 */
[----:B------:R-:W-:-:S13]  /*0570*/  ISETP.GT.U32.OR P0, PT, R13, 0xfd, P0 ;  /* 0x000000fd0d00780c */ /* 0x000fda0000704470 */
[----:B------:R-:W-:Y:S01]  /*0580*/  @!P0 MOV R9, RZ ;  /* 0x000000ff00098202 */ /* 0x000fe20000000f00 */
[----:B------:R-:W-:Y:S06]  /*0590*/  @!P0 BRA `(.L_x_7) ;  /* 0x0000000000608947 */ /* 0x000fec0003800000 */
[----:B------:R-:W-:Y:S01]  /*05a0*/  IMAD.MOV.U32 R0, RZ, RZ, 0x437f0000 ;  /* 0x437f0000ff007424 */ /* 0x000fe200078e00ff */
[----:B------:R-:W-:-:S04]  /*05b0*/  FSETP.GTU.FTZ.AND P0, PT, |R3|, +INF , PT ;  /* 0x7f8000000300780b */ /* 0x000fc80003f1c200 */
[----:B------:R-:W-:-:S04]  /*05c0*/  FSETP.GTU.FTZ.AND P1, PT, |R0|, +INF , PT ;  /* 0x7f8000000000780b */ /* 0x000fc80003f3c200 */
[----:B------:R-:W-:-:S13]  /*05d0*/  PLOP3.LUT P0, PT, P0, P1, PT, 0xf8, 0x8f ;  /* 0x00000000008f781c */ /* 0x000fda0000703f70 */
[----:B------:R-:W-:Y:S05]  /*05e0*/  @P0 BRA `(.L_x_8) ;  /* 0x00000004004c0947 */ /* 0x000fea0003800000 */
[----:B------:R-:W-:-:S13]  /*05f0*/  LOP3.LUT P0, RZ, R12, 0x7fffffff, R3, 0xc8, !PT ;  /* 0x7fffffff0cff7812 */ /* 0x000fda000780c803 */
[----:B------:R-:W-:Y:S05]  /*0600*/  @!P0 BRA `(.L_x_9) ;  /* 0x00000004003c8947 */ /* 0x000fea0003800000 */
[C---:B------:R-:W-:Y:S02]  /*0610*/  FSETP.NEU.FTZ.AND P2, PT, |R3|.reuse, +INF , PT ;  /* 0x7f8000000300780b */ /* 0x040fe40003f5d200 */
[----:B------:R-:W-:Y:S02]  /*0620*/  FSETP.NEU.FTZ.AND P1, PT, |R0|, +INF , PT ;  /* 0x7f8000000000780b */ /* 0x000fe40003f3d200 */
[----:B------:R-:W-:-:S11]  /*0630*/  FSETP.NEU.FTZ.AND P0, PT, |R3|, +INF , PT ;  /* 0x7f8000000300780b */ /* 0x000fd60003f1d200 */
[----:B------:R-:W-:Y:S05]  /*0640*/  @!P1 BRA !P2, `(.L_x_9) ;  /* 0x00000004002c9947 */ /* 0x000fea0005000000 */
[----:B------:R-:W-:-:S04]  /*0650*/  LOP3.LUT P2, RZ, R3, 0x7fffffff, RZ, 0xc0, !PT ;  /* 0x7fffffff03ff7812 */ /* 0x000fc8000784c0ff */
[----:B------:R-:W-:-:S13]  /*0660*/  PLOP3.LUT P1, PT, P1, P2, PT, 0x2f, 0xf2 ;  /* 0x0000000000f2781c */ /* 0x000fda0000f24577 */
[----:B------:R-:W-:Y:S05]  /*0670*/  @P1 BRA `(.L_x_10) ;  /* 0x0000000400181947 */ /* 0x000fea0003800000 */
[----:B------:R-:W-:-:S04]  /*0680*/  LOP3.LUT P1, RZ, R12, 0x7fffffff, RZ, 0xc0, !PT ;  /* 0x7fffffff0cff7812 */ /* 0x000fc8000782c0ff */
[----:B------:R-:W-:-:S13]  /*0690*/  PLOP3.LUT P0, PT, P0, P1, PT, 0x2f, 0xf2 ;  /* 0x0000000000f2781c */ /* 0x000fda0000702577 */
[----:B------:R-:W-:Y:S05]  /*06a0*/  @P0 BRA `(.L_x_11) ;  /* 0x0000000400000947 */ /* 0x000fea0003800000 */
[----:B------:R-:W-:Y:S02]  /*06b0*/  ISETP.GE.AND P0, PT, R13, RZ, PT ;  /* 0x000000ff0d00720c */ /* 0x000fe40003f06270 */
[----:B------:R-:W-:-:S11]  /*06c0*/  ISETP.GE.AND P1, PT, R11, RZ, PT ;  /* 0x000000ff0b00720c */ /* 0x000fd60003f26270 */
[----:B------:R-:W-:Y:S02]  /*06d0*/  @P0 IMAD.MOV.U32 R9, RZ, RZ, RZ ;  /* 0x000000ffff090224 */ /* 0x000fe400078e00ff */
[----:B------:R-:W-:Y:S01]  /*06e0*/  @!P0 FFMA R3, R3, 1.84467440737095516160e+19, RZ ;  /* 0x5f80000003038823 */ /* 0x000fe200000000ff */
[----:B------:R-:W-:Y:S02]  /*06f0*/  @!P0 IMAD.MOV.U32 R9, RZ, RZ, -0x40 ;  /* 0xffffffc0ff098424 */ /* 0x000fe400078e00ff */
[----:B------:R-:W-:-:S03]  /*0700*/  @!P1 FFMA R12, R0, 1.84467440737095516160e+19, RZ ;  /* 0x5f800000000c9823 */ /* 0x000fc600000000ff */
[----:B------:R-:W-:-:S07]  /*0710*/  @!P1 IADD3 R9, PT, PT, R9, 0x40, RZ ;  /* 0x0000004009099810 */ /* 0x000fce0007ffe0ff */
.L_x_7:
[----:B------:R-:W-:Y:S01]  /*0720*/  LEA R11, R10, 0xc0800000, 0x17 ;  /* 0xc08000000a0b7811 */ /* 0x000fe200078eb8ff */
[----:B------:R-:W-:Y:S04]  /*0730*/  BSSY.RECONVERGENT B2, `(.L_x_12) ;  /* 0x0000036000027945 */ /* 0x000fe80003800200 */
[----:B------:R-:W-:Y:S02]  /*0740*/  IMAD.IADD R12, R12, 0x1, -R11 ;  /* 0x000000010c0c7824 */ /* 0x000fe400078e0a0b */
[----:B------:R-:W-:Y:S02]  /*0750*/  VIADD R11, R14, 0xffffff81 ;  /* 0xffffff810e0b7836 */ /* 0x000fe40000000000 */
[----:B------:R-:W0:Y:S01]  /*0760*/  MUFU.RCP R13, R12 ;  /* 0x0000000c000d7308 */ /* 0x000e220000001000 */
[----:B------:R-:W-:Y:S01]  /*0770*/  FADD.FTZ R15, -R12, -RZ ;  /* 0x800000ff0c0f7221 */ /* 0x000fe20000010100 */
[C---:B------:R-:W-:Y:S01]  /*0780*/  IMAD R0, R11.reuse, -0x800000, R3 ;  /* 0xff8000000b007824 */ /* 0x040fe200078e0203 */
[----:B------:R-:W-:-:S05]  /*0790*/  IADD3 R10, PT, PT, R11, 0x7f, -R10 ;  /* 0x0000007f0b0a7810 */ /* 0x000fca0007ffe80a */
[----:B------:R-:W-:Y:S02]  /*07a0*/  IMAD.IADD R10, R10, 0x1, R9 ;  /* 0x000000010a0a7824 */ /* 0x000fe400078e0209 */
[----:B0-----:R-:W-:-:S04]  /*07b0*/  FFMA R14, R13, R15, 1 ;  /* 0x3f8000000d0e7423 */ /* 0x001fc8000000000f */
[----:B------:R-:W-:-:S04]  /*07c0*/  FFMA R16, R13, R14, R13 ;  /* 0x0000000e0d107223 */ /* 0x000fc8000000000d */
[----:B------:R-:W-:-:S04]  /*07d0*/  FFMA R3, R0, R16, RZ ;  /* 0x0000001000037223 */ /* 0x000fc800000000ff */
[----:B------:R-:W-:-:S04]  /*07e0*/  FFMA R14, R15, R3, R0 ;  /* 0x000000030f0e7223 */ /* 0x000fc80000000000 */
[----:B------:R-:W-:-:S04]  /*07f0*/  FFMA R13, R16, R14, R3 ;  /* 0x0000000e100d7223 */ /* 0x000fc80000000003 */
[----:B------:R-:W-:-:S04]  /*0800*/  FFMA R14, R15, R13, R0 ;  /* 0x0000000d0f0e7223 */ /* 0x000fc80000000000 */
[----:B------:R-:W-:-:S05]  /*0810*/  FFMA R0, R16, R14, R13 ;  /* 0x0000000e10007223 */ /* 0x000fca000000000d */
[----:B------:R-:W-:-:S04]  /*0820*/  SHF.R.U32.HI R3, RZ, 0x17, R0 ;  /* 0x00000017ff037819 */ /* 0x000fc80000011600 */
[----:B------:R-:W-:-:S04]  /*0830*/  LOP3.LUT R3, R3, 0xff, RZ, 0xc0, !PT ;  /* 0x000000ff03037812 */ /* 0x000fc800078ec0ff */
[----:B------:R-:W-:-:S05]  /*0840*/  IADD3 R11, PT, PT, R3, R10, RZ ;  /* 0x0000000a030b7210 */ /* 0x000fca0007ffe0ff */
[----:B------:R-:W-:-:S05]  /*0850*/  VIADD R3, R11, 0xffffffff ;  /* 0xffffffff0b037836 */ /* 0x000fca0000000000 */
[----:B------:R-:W-:-:S13]  /*0860*/  ISETP.GE.U32.AND P0, PT, R3, 0xfe, PT ;  /* 0x000000fe0300780c */ /* 0x000fda0003f06070 */
[----:B------:R-:W-:Y:S05]  /*0870*/  @!P0 BRA `(.L_x_13) ;  /* 0x0000000000808947 */ /* 0x000fea0003800000 */
[----:B------:R-:W-:-:S13]  /*0880*/  ISETP.GT.AND P0, PT, R11, 0xfe, PT ;  /* 0x000000fe0b00780c */ /* 0x000fda0003f04270 */
[----:B------:R-:W-:Y:S05]  /*0890*/  @P0 BRA `(.L_x_14) ;  /* 0x00000000006c0947 */ /* 0x000fea0003800000 */
[----:B------:R-:W-:-:S13]  /*08a0*/  ISETP.GE.AND P0, PT, R11, 0x1, PT ;  /* 0x000000010b00780c */ /* 0x000fda0003f06270 */
[----:B------:R-:W-:Y:S05]  /*08b0*/  @P0 BRA `(.L_x_15) ;  /* 0x0000000000740947 */ /* 0x000fea0003800000 */
[----:B------:R-:W-:Y:S02]  /*08c0*/  ISETP.GE.AND P0, PT, R11, -0x18, PT ;  /* 0xffffffe80b00780c */ /* 0x000fe40003f06270 */
[----:B------:R-:W-:-:S11]  /*08d0*/  LOP3.LUT R0, R0, 0x80000000, RZ, 0xc0, !PT ;  /* 0x8000000000007812 */ /* 0x000fd600078ec0ff */
[----:B------:R-:W-:Y:S05]  /*08e0*/  @!P0 BRA `(.L_x_15) ;  /* 0x0000000000688947 */ /* 0x000fea0003800000 */
[CCC-:B------:R-:W-:Y:S01]  /*08f0*/  FFMA.RZ R3, R16.reuse, R14.reuse, R13.reuse ;  /* 0x0000000e10037223 */ /* 0x1c0fe2000000c00d */
[C---:B------:R-:W-:Y:S02]  /*0900*/  VIADD R12, R11.reuse, 0x20 ;  /* 0x000000200b0c7836 */ /* 0x040fe40000000000 */
[CCC-:B------:R-:W-:Y:S01]  /*0910*/  FFMA.RM R10, R16.reuse, R14.reuse, R13.reuse ;  /* 0x0000000e100a7223 */ /* 0x1c0fe2000000400d */
[----:B------:R-:W-:Y:S02]  /*0920*/  ISETP.NE.AND P2, PT, R11, RZ, PT ;  /* 0x000000ff0b00720c */ /* 0x000fe40003f45270 */
[----:B------:R-:W-:Y:S01]  /*0930*/  LOP3.LUT R9, R3, 0x7fffff, RZ, 0xc0, !PT ;  /* 0x007fffff03097812 */ /* 0x000fe200078ec0ff */
[----:B------:R-:W-:Y:S01]  /*0940*/  FFMA.RP R3, R16, R14, R13 ;  /* 0x0000000e10037223 */ /* 0x000fe2000000800d */
[----:B------:R-:W-:Y:S01]  /*0950*/  ISETP.NE.AND P1, PT, R11, RZ, PT ;  /* 0x000000ff0b00720c */ /* 0x000fe20003f25270 */
[----:B------:R-:W-:Y:S01]  /*0960*/  IMAD.MOV R11, RZ, RZ, -R11 ;  /* 0x000000ffff0b7224 */ /* 0x000fe200078e0a0b */
[----:B------:R-:W-:-:S02]  /*0970*/  LOP3.LUT R9, R9, 0x800000, RZ, 0xfc, !PT ;  /* 0x0080000009097812 */ /* 0x000fc400078efcff */
[----:B------:R-:W-:Y:S02]  /*0980*/  FSETP.NEU.FTZ.AND P0, PT, R3, R10, PT ;  /* 0x0000000a0300720b */ /* 0x000fe40003f1d000 */
[----:B------:R-:W-:Y:S02]  /*0990*/  SHF.L.U32 R12, R9, R12, RZ ;  /* 0x0000000c090c7219 */ /* 0x000fe400000006ff */
[----:B------:R-:W-:Y:S02]  /*09a0*/  SEL R10, R11, RZ, P2 ;  /* 0x000000ff0b0a7207 */ /* 0x000fe40001000000 */
[----:B------:R-:W-:Y:S02]  /*09b0*/  ISETP.NE.AND P1, PT, R12, RZ, P1 ;  /* 0x000000ff0c00720c */ /* 0x000fe40000f25270 */
[----:B------:R-:W-:Y:S02]  /*09c0*/  SHF.R.U32.HI R10, RZ, R10, R9 ;  /* 0x0000000aff0a7219 */ /* 0x000fe40000011609 */
[----:B------:R-:W-:-:S02]  /*09d0*/  PLOP3.LUT P0, PT, P0, P1, PT, 0xf8, 0x8f ;  /* 0x00000000008f781c */ /* 0x000fc40000703f70 */
[----:B------:R-:W-:Y:S02]  /*09e0*/  SHF.R.U32.HI R12, RZ, 0x1, R10 ;  /* 0x00000001ff0c7819 */ /* 0x000fe4000001160a */
[----:B------:R-:W-:-:S04]  /*09f0*/  SEL R3, RZ, 0x1, !P0 ;  /* 0x00000001ff037807 */ /* 0x000fc80004000000 */
[----:B------:R-:W-:-:S04]  /*0a00*/  LOP3.LUT R3, R3, 0x1, R12, 0xf8, !PT ;  /* 0x0000000103037812 */ /* 0x000fc800078ef80c */
[----:B------:R-:W-:-:S04]  /*0a10*/  LOP3.LUT R3, R3, R10, RZ, 0xc0, !PT ;  /* 0x0000000a03037212 */ /* 0x000fc800078ec0ff */
[----:B------:R-:W-:-:S04]  /*0a20*/  IADD3 R3, PT, PT, R12, R3, RZ ;  /* 0x000000030c037210 */ /* 0x000fc80007ffe0ff */
[----:B------:R-:W-:Y:S01]  /*0a30*/  LOP3.LUT R0, R3, R0, RZ, 0xfc, !PT ;  /* 0x0000000003007212 */ /* 0x000fe200078efcff */
[----:B------:R-:W-:Y:S06]  /*0a40*/  BRA `(.L_x_15) ;  /* 0x0000000000107947 */ /* 0x000fec0003800000 */
.L_x_14:
[----:B------:R-:W-:-:S04]  /*0a50*/  LOP3.LUT R0, R0, 0x80000000, RZ, 0xc0, !PT ;  /* 0x8000000000007812 */ /* 0x000fc800078ec0ff */
[----:B------:R-:W-:Y:S01]  /*0a60*/  LOP3.LUT R0, R0, 0x7f800000, RZ, 0xfc, !PT ;  /* 0x7f80000000007812 */ /* 0x000fe200078efcff */
[----:B------:R-:W-:Y:S06]  /*0a70*/  BRA `(.L_x_15) ;  /* 0x0000000000047947 */ /* 0x000fec0003800000 */
.L_x_13:
[----:B------:R-:W-:-:S07]  /*0a80*/  IMAD R0, R10, 0x800000, R0 ;  /* 0x008000000a007824 */ /* 0x000fce00078e0200 */
.L_x_15:
[----:B------:R-:W-:Y:S05]  /*0a90*/  BSYNC.RECONVERGENT B2 ;  /* 0x0000000000027941 */ /* 0x000fea0003800200 */
.L_x_12:
[----:B------:R-:W-:Y:S05]  /*0aa0*/  BRA `(.L_x_16) ;  /* 0x0000000000207947 */ /* 0x000fea0003800000 */
.L_x_11:
[----:B------:R-:W-:-:S04]  /*0ab0*/  LOP3.LUT R0, R12, 0x80000000, R3, 0x48, !PT ;  /* 0x800000000c007812 */ /* 0x000fc800078e4803 */
[----:B------:R-:W-:Y:S01]  /*0ac0*/  LOP3.LUT R0, R0, 0x7f800000, RZ, 0xfc, !PT ;  /* 0x7f80000000007812 */ /* 0x000fe200078efcff */
[----:B------:R-:W-:Y:S06]  /*0ad0*/  BRA `(.L_x_16) ;  /* 0x0000000000147947 */ /* 0x000fec0003800000 */
.L_x_10:
[----:B------:R-:W-:Y:S01]  /*0ae0*/  LOP3.LUT R0, R12, 0x80000000, R3, 0x48, !PT ;  /* 0x800000000c007812 */ /* 0x000fe200078e4803 */
[----:B------:R-:W-:Y:S06]  /*0af0*/  BRA `(.L_x_16) ;  /* 0x00000000000c7947 */ /* 0x000fec0003800000 */
.L_x_9:
[----:B------:R-:W0:Y:S01]  /*0b00*/  MUFU.RSQ R0, -QNAN ;  /* 0xffc0000000007908 */ /* 0x000e220000001400 */
[----:B------:R-:W-:Y:S05]  /*0b10*/  BRA `(.L_x_16) ;  /* 0x0000000000047947 */ /* 0x000fea0003800000 */
.L_x_8:
[----:B------:R-:W-:-:S07]  /*0b20*/  FADD.FTZ R0, R3, R0 ;  /* 0x0000000003007221 */ /* 0x000fce0000010000 */
.L_x_16:
[----:B------:R-:W-:Y:S05]  /*0b30*/  BSYNC.RECONVERGENT B1 ;  /* 0x0000000000017941 */ /* 0x000fea0003800200 */
.L_x_6:
[----:B------:R-:W-:-:S04]  /*0b40*/  IMAD.MOV.U32 R9, RZ, RZ, 0x0 ;  /* 0x00000000ff097424 */ /* 0x000fc800078e00ff */
[----:B0-----:R-:W-:Y:S05]  /*0b50*/  RET.REL.NODEC R8 `(_Z13PictureKernelPhii) ;  /* 0xfffffff408287950 */ /* 0x001fea0003c3ffff */
.L_x_17:
[----:B------:R-:W-:-:S00]  /*0b60*/  BRA `(.L_x_17) ;  /* 0xfffffffc00fc7947 */ /* 0x000fc0000383ffff */
[----:B------:R-:W-:-:S00]  /*0b70*/  NOP ;  /* 0x0000000000007918 */ /* 0x000fc00000000000 */
        /* <DEDUP_REMOVED lines=8> */
.L_x_18:


//--------------------- .nv.shared.reserved.0     --------------------------
	.section	.nv.shared.reserved.0,"aw",@nobits
	.weak		__nv_reservedSMEM_offset_0_alias
	.size		__nv_reservedSMEM_offset_0_alias, 0, 64
	.other		__nv_reservedSMEM_offset_0_alias,@"STO_CUDA_RESERVED_SHARED STV_DEFAULT"
__nv_reservedSMEM_offset_0_alias:
	.zero		0
	.zero		64


//--------------------- .nv.constant0._Z13PictureKernelPhii --------------------------
	.section	.nv.constant0._Z13PictureKernelPhii,"a",@progbits
	.sectionflags	@""
	.align	4
.nv.constant0._Z13PictureKernelPhii:
	.zero		912


//--------------------- SYMBOLS --------------------------

	.type		.nv.reservedSmem.offset0,@object
	.size		.nv.reservedSmem.offset0,0x4
